//
// Generated by NVIDIA NVVM Compiler
//
// Compiler Build ID: CL-36424714
// Cuda compilation tools, release 13.0, V13.0.88
// Based on NVVM 20.0.0
//

.version 9.0
.target sm_100
.address_size 64

	// .globl	_Z14add_arrays_gpuPiS_S_

.visible .entry _Z14add_arrays_gpuPiS_S_(
	.param .u64 .ptr .align 1 _Z14add_arrays_gpuPiS_S__param_0,
	.param .u64 .ptr .align 1 _Z14add_arrays_gpuPiS_S__param_1,
	.param .u64 .ptr .align 1 _Z14add_arrays_gpuPiS_S__param_2
)
{
	.reg .b32 	%r<5>;
	.reg .b64 	%rd<11>;

	ld.param.u64 	%rd1, [_Z14add_arrays_gpuPiS_S__param_0];
	ld.param.u64 	%rd2, [_Z14add_arrays_gpuPiS_S__param_1];
	ld.param.u64 	%rd3, [_Z14add_arrays_gpuPiS_S__param_2];
	cvta.to.global.u64 	%rd4, %rd3;
	cvta.to.global.u64 	%rd5, %rd2;
	cvta.to.global.u64 	%rd6, %rd1;
	mov.u32 	%r1, %tid.x;
	mul.wide.u32 	%rd7, %r1, 4;
	add.s64 	%rd8, %rd6, %rd7;
	ld.global.u32 	%r2, [%rd8];
	add.s64 	%rd9, %rd5, %rd7;
	ld.global.u32 	%r3, [%rd9];
	add.s32 	%r4, %r3, %r2;
	add.s64 	%rd10, %rd4, %rd7;
	st.global.u32 	[%rd10], %r4;
	ret;

}
	// .globl	_Z10processingPA6_iPA3_iS0_
.visible .entry _Z10processingPA6_iPA3_iS0_(
	.param .u64 .ptr .align 1 _Z10processingPA6_iPA3_iS0__param_0,
	.param .u64 .ptr .align 1 _Z10processingPA6_iPA3_iS0__param_1,
	.param .u64 .ptr .align 1 _Z10processingPA6_iPA3_iS0__param_2
)
{
	.reg .b32 	%r<37>;
	.reg .b64 	%rd<14>;

	ld.param.u64 	%rd1, [_Z10processingPA6_iPA3_iS0__param_0];
	ld.param.u64 	%rd2, [_Z10processingPA6_iPA3_iS0__param_1];
	ld.param.u64 	%rd3, [_Z10processingPA6_iPA3_iS0__param_2];
	cvta.to.global.u64 	%rd4, %rd3;
	cvta.to.global.u64 	%rd5, %rd2;
	cvta.to.global.u64 	%rd6, %rd1;
	mov.u32 	%r1, %ctaid.y;
	mov.u32 	%r2, %ntid.y;
	mov.u32 	%r3, %tid.y;
	mov.u32 	%r4, %ctaid.x;
	mov.u32 	%r5, %ntid.x;
	mov.u32 	%r6, %tid.x;
	mad.lo.s32 	%r7, %r4, %r5, %r6;
	add.s32 	%r8, %r7, 1;
	mad.lo.s32 	%r9, %r1, %r2, %r3;
	mul.wide.u32 	%rd7, %r9, 24;
	add.s64 	%rd8, %rd4, %rd7;
	mul.wide.s32 	%rd9, %r8, 4;
	add.s64 	%rd10, %rd8, %rd9;
	add.s64 	%rd11, %rd6, %rd7;
	mul.wide.s32 	%rd12, %r7, 4;
	add.s64 	%rd13, %rd11, %rd12;
	ld.global.u32 	%r10, [%rd13];
	ld.global.u32 	%r11, [%rd5];
	mul.lo.s32 	%r12, %r11, %r10;
	st.global.u32 	[%rd10+24], %r12;
	ld.global.u32 	%r13, [%rd13+4];
	ld.global.u32 	%r14, [%rd5+4];
	mad.lo.s32 	%r15, %r14, %r13, %r12;
	st.global.u32 	[%rd10+24], %r15;
	ld.global.u32 	%r16, [%rd13+8];
	ld.global.u32 	%r17, [%rd5+8];
	mad.lo.s32 	%r18, %r17, %r16, %r15;
	st.global.u32 	[%rd10+24], %r18;
	ld.global.u32 	%r19, [%rd13+24];
	ld.global.u32 	%r20, [%rd5+12];
	mad.lo.s32 	%r21, %r20, %r19, %r18;
	st.global.u32 	[%rd10+24], %r21;
	ld.global.u32 	%r22, [%rd13+28];
	ld.global.u32 	%r23, [%rd5+16];
	mad.lo.s32 	%r24, %r23, %r22, %r21;
	st.global.u32 	[%rd10+24], %r24;
	ld.global.u32 	%r25, [%rd13+32];
	ld.global.u32 	%r26, [%rd5+20];
	mad.lo.s32 	%r27, %r26, %r25, %r24;
	st.global.u32 	[%rd10+24], %r27;
	ld.global.u32 	%r28, [%rd13+48];
	ld.global.u32 	%r29, [%rd5+24];
	mad.lo.s32 	%r30, %r29, %r28, %r27;
	st.global.u32 	[%rd10+24], %r30;
	ld.global.u32 	%r31, [%rd13+52];
	ld.global.u32 	%r32, [%rd5+28];
	mad.lo.s32 	%r33, %r32, %r31, %r30;
	st.global.u32 	[%rd10+24], %r33;
	ld.global.u32 	%r34, [%rd13+56];
	ld.global.u32 	%r35, [%rd5+32];
	mad.lo.s32 	%r36, %r35, %r34, %r33;
	st.global.u32 	[%rd10+24], %r36;
	ret;

}


// ===== COMPILED SASS (sm_100) =====

	.target	sm_100

	.elftype	@"ET_EXEC"


//--------------------- .note.nv.tkinfo           --------------------------
	.section	.note.nv.tkinfo,"",@"SHT_NOTE"
	.sectionflags	@"SHF_NOTE_NV_TKINFO"
	.tkinfo
        /*0018*/ 	.word	0x00000002
        /*0030*/ 	.string	""
        /*0030*/ 	.string	"ptxas"
        /*0030*/ 	.string	"Cuda compilation tools, release 13.0, V13.0.88"
        /*0030*/ 	.string	"Build cuda_13.0.r13.0/compiler.36424714_0"
        /*0030*/ 	.string	"-arch sm_100 -m 64 "



//--------------------- .note.nv.cuinfo           --------------------------
	.section	.note.nv.cuinfo,"",@"SHT_NOTE"
	.sectionflags	@"SHF_NOTE_NV_CUINFO"
        /*0018*/ 	.short	0x0002
        /*001a*/ 	.short	0x0064
        /*001c*/ 	.short	0x0082
	.zero		2


//--------------------- .nv.info                  --------------------------
	.section	.nv.info,"",@"SHT_CUDA_INFO"
	.align	4


	//----- nvinfo : EIATTR_REGCOUNT
	.align		4
        /*0000*/ 	.byte	0x04, 0x2f
        /*0002*/ 	.short	(.L_1 - .L_0)
	.align		4
.L_0:
        /*0004*/ 	.word	index@(_Z14add_arrays_gpuPiS_S_)
        /*0008*/ 	.word	0x0000000c


	//----- nvinfo : EIATTR_FRAME_SIZE
	.align		4
.L_1:
        /*000c*/ 	.byte	0x04, 0x11
        /*000e*/ 	.short	(.L_3 - .L_2)
	.align		4
.L_2:
        /*0010*/ 	.word	index@(_Z14add_arrays_gpuPiS_S_)
        /*0014*/ 	.word	0x00000000


	//----- nvinfo : EIATTR_REGCOUNT
	.align		4
.L_3:
        /*0018*/ 	.byte	0x04, 0x2f
        /*001a*/ 	.short	(.L_5 - .L_4)
	.align		4
.L_4:
        /*001c*/ 	.word	index@(_Z10processingPA6_iPA3_iS0_)
        /*0020*/ 	.word	0x00000010


	//----- nvinfo : EIATTR_FRAME_SIZE
	.align		4
.L_5:
        /*0024*/ 	.byte	0x04, 0x11
        /*0026*/ 	.short	(.L_7 - .L_6)
	.align		4
.L_6:
        /*0028*/ 	.word	index@(_Z10processingPA6_iPA3_iS0_)
        /*002c*/ 	.word	0x00000000


	//----- nvinfo : EIATTR_MIN_STACK_SIZE
	.align		4
.L_7:
        /*0030*/ 	.byte	0x04, 0x12
        /*0032*/ 	.short	(.L_9 - .L_8)
	.align		4
.L_8:
        /*0034*/ 	.word	index@(_Z10processingPA6_iPA3_iS0_)
        /*0038*/ 	.word	0x00000000


	//----- nvinfo : EIATTR_MIN_STACK_SIZE
	.align		4
.L_9:
        /*003c*/ 	.byte	0x04, 0x12
        /*003e*/ 	.short	(.L_11 - .L_10)
	.align		4
.L_10:
        /*0040*/ 	.word	index@(_Z14add_arrays_gpuPiS_S_)
        /*0044*/ 	.word	0x00000000
.L_11:


//--------------------- .nv.compat                --------------------------
	.section	.nv.compat,"",@"SHT_CUDA_COMPAT_INFO"
	.align	4
        /*0000*/ 	.byte	0x02, 0x09, 0x00, 0x00, 0x02, 0x02, 0x01, 0x00, 0x02, 0x05, 0x05, 0x00, 0x03, 0x07, 0x01, 0x01
        /*0010*/ 	.byte	0x02, 0x03, 0x00, 0x00, 0x02, 0x06, 0x01, 0x00, 0x04, 0x0b, 0x08, 0x00, 0x09, 0x00, 0x00, 0x00
        /*0020*/ 	.byte	0x00, 0x00, 0x00, 0x00


//--------------------- .nv.info._Z10processingPA6_iPA3_iS0_ --------------------------
	.section	.nv.info._Z10processingPA6_iPA3_iS0_,"",@"SHT_CUDA_INFO"
	.sectionflags	@""
	.align	4


	//----- nvinfo : EIATTR_CUDA_API_VERSION
	.align		4
        /*0000*/ 	.byte	0x04, 0x37
        /*0002*/ 	.short	(.L_13 - .L_12)
.L_12:
        /*0004*/ 	.word	0x00000082


	//----- nvinfo : EIATTR_KPARAM_INFO
	.align		4
.L_13:
        /*0008*/ 	.byte	0x04, 0x17
        /*000a*/ 	.short	(.L_15 - .L_14)
.L_14:
        /*000c*/ 	.word	0x00000000
        /*0010*/ 	.short	0x0002
        /*0012*/ 	.short	0x0010
        /*0014*/ 	.byte	0x00, 0xf5, 0x21, 0x00


	//----- nvinfo : EIATTR_KPARAM_INFO
	.align		4
.L_15:
        /*0018*/ 	.byte	0x04, 0x17
        /*001a*/ 	.short	(.L_17 - .L_16)
.L_16:
        /*001c*/ 	.word	0x00000000
        /*0020*/ 	.short	0x0001
        /*0022*/ 	.short	0x0008
        /*0024*/ 	.byte	0x00, 0xf5, 0x21, 0x00


	//----- nvinfo : EIATTR_KPARAM_INFO
	.align		4
.L_17:
        /*0028*/ 	.byte	0x04, 0x17
        /*002a*/ 	.short	(.L_19 - .L_18)
.L_18:
        /*002c*/ 	.word	0x00000000
        /*0030*/ 	.short	0x0000
        /*0032*/ 	.short	0x0000
        /*0034*/ 	.byte	0x00, 0xf5, 0x21, 0x00


	//----- nvinfo : EIATTR_SPARSE_MMA_MASK
	.align		4
.L_19:
        /*0038*/ 	.byte	0x03, 0x50
        /*003a*/ 	.short	0x0000


	//----- nvinfo : EIATTR_MAXREG_COUNT
	.align		4
        /*003c*/ 	.byte	0x03, 0x1b
        /*003e*/ 	.short	0x00ff


	//----- nvinfo : EIATTR_MERCURY_ISA_VERSION
	.align		4
        /*0040*/ 	.byte	0x03, 0x5f
        /*0042*/ 	.short	0x0101


	//----- nvinfo : EIATTR_VRC_CTA_INIT_COUNT
	.align		4
        /*0044*/ 	.byte	0x02, 0x4a
	.zero		1
	.zero		1


	//----- nvinfo : EIATTR_EXIT_INSTR_OFFSETS
	.align		4
        /*0048*/ 	.byte	0x04, 0x1c
        /*004a*/ 	.short	(.L_21 - .L_20)


	//   ....[0]....
.L_20:
        /*004c*/ 	.word	0x00000360


	//----- nvinfo : EIATTR_CBANK_PARAM_SIZE
	.align		4
.L_21:
        /*0050*/ 	.byte	0x03, 0x19
        /*0052*/ 	.short	0x0018


	//----- nvinfo : EIATTR_PARAM_CBANK
	.align		4
        /*0054*/ 	.byte	0x04, 0x0a
        /*0056*/ 	.short	(.L_23 - .L_22)
	.align		4
.L_22:
        /*0058*/ 	.word	index@(.nv.constant0._Z10processingPA6_iPA3_iS0_)
        /*005c*/ 	.short	0x0380
        /*005e*/ 	.short	0x0018


	//----- nvinfo : EIATTR_SW_WAR
	.align		4
.L_23:
        /*0060*/ 	.byte	0x04, 0x36
        /*0062*/ 	.short	(.L_25 - .L_24)
.L_24:
        /*0064*/ 	.word	0x00000008
.L_25:


//--------------------- .nv.info._Z14add_arrays_gpuPiS_S_ --------------------------
	.section	.nv.info._Z14add_arrays_gpuPiS_S_,"",@"SHT_CUDA_INFO"
	.sectionflags	@""
	.align	4


	//----- nvinfo : EIATTR_CUDA_API_VERSION
	.align		4
        /*0000*/ 	.byte	0x04, 0x37
        /*0002*/ 	.short	(.L_27 - .L_26)
.L_26:
        /*0004*/ 	.word	0x00000082


	//----- nvinfo : EIATTR_KPARAM_INFO
	.align		4
.L_27:
        /*0008*/ 	.byte	0x04, 0x17
        /*000a*/ 	.short	(.L_29 - .L_28)
.L_28:
        /*000c*/ 	.word	0x00000000
        /*0010*/ 	.short	0x0002
        /*0012*/ 	.short	0x0010
        /*0014*/ 	.byte	0x00, 0xf5, 0x21, 0x00


	//----- nvinfo : EIATTR_KPARAM_INFO
	.align		4
.L_29:
        /*0018*/ 	.byte	0x04, 0x17
        /*001a*/ 	.short	(.L_31 - .L_30)
.L_30:
        /*001c*/ 	.word	0x00000000
        /*0020*/ 	.short	0x0001
        /*0022*/ 	.short	0x0008
        /*0024*/ 	.byte	0x00, 0xf5, 0x21, 0x00


	//----- nvinfo : EIATTR_KPARAM_INFO
	.align		4
.L_31:
        /*0028*/ 	.byte	0x04, 0x17
        /*002a*/ 	.short	(.L_33 - .L_32)
.L_32:
        /*002c*/ 	.word	0x00000000
        /*0030*/ 	.short	0x0000
        /*0032*/ 	.short	0x0000
        /*0034*/ 	.byte	0x00, 0xf5, 0x21, 0x00


	//----- nvinfo : EIATTR_SPARSE_MMA_MASK
	.align		4
.L_33:
        /*0038*/ 	.byte	0x03, 0x50
        /*003a*/ 	.short	0x0000


	//----- nvinfo : EIATTR_MAXREG_COUNT
	.align		4
        /*003c*/ 	.byte	0x03, 0x1b
        /*003e*/ 	.short	0x00ff


	//----- nvinfo : EIATTR_MERCURY_ISA_VERSION
	.align		4
        /*0040*/ 	.byte	0x03, 0x5f
        /*0042*/ 	.short	0x0101


	//----- nvinfo : EIATTR_VRC_CTA_INIT_COUNT
	.align		4
        /*0044*/ 	.byte	0x02, 0x4a
	.zero		1
	.zero		1


	//----- nvinfo : EIATTR_EXIT_INSTR_OFFSETS
	.align		4
        /*0048*/ 	.byte	0x04, 0x1c
        /*004a*/ 	.short	(.L_35 - .L_34)


	//   ....[0]....
.L_34:
        /*004c*/ 	.word	0x000000d0


	//----- nvinfo : EIATTR_CBANK_PARAM_SIZE
	.align		4
.L_35:
        /*0050*/ 	.byte	0x03, 0x19
        /*0052*/ 	.short	0x0018


	//----- nvinfo : EIATTR_PARAM_CBANK
	.align		4
        /*0054*/ 	.byte	0x04, 0x0a
        /*0056*/ 	.short	(.L_37 - .L_36)
	.align		4
.L_36:
        /*0058*/ 	.word	index@(.nv.constant0._Z14add_arrays_gpuPiS_S_)
        /*005c*/ 	.short	0x0380
        /*005e*/ 	.short	0x0018


	//----- nvinfo : EIATTR_SW_WAR
	.align		4
.L_37:
        /*0060*/ 	.byte	0x04, 0x36
        /*0062*/ 	.short	(.L_39 - .L_38)
.L_38:
        /*0064*/ 	.word	0x00000008
.L_39:


//--------------------- .nv.callgraph             --------------------------
	.section	.nv.callgraph,"",@"SHT_CUDA_CALLGRAPH"
	.align	4
	.sectionentsize	8
	.align		4
        /*0000*/ 	.word	0x00000000
	.align		4
        /*0004*/ 	.word	0xffffffff
	.align		4
        /*0008*/ 	.word	0x00000000
	.align		4
        /*000c*/ 	.word	0xfffffffe
	.align		4
        /*0010*/ 	.word	0x00000000
	.align		4
        /*0014*/ 	.word	0xfffffffd
	.align		4
        /*0018*/ 	.word	0x00000000
	.align		4
        /*001c*/ 	.word	0xfffffffc


//--------------------- .text._Z10processingPA6_iPA3_iS0_ --------------------------
	.section	.text._Z10processingPA6_iPA3_iS0_,"ax",@progbits
	.align	128
        .global         _Z10processingPA6_iPA3_iS0_
        .type           _Z10processingPA6_iPA3_iS0_,@function
        .size           _Z10processingPA6_iPA3_iS0_,(.L_x_2 - _Z10processingPA6_iPA3_iS0_)
        .other          _Z10processingPA6_iPA3_iS0_,@"STO_CUDA_ENTRY STV_DEFAULT"
_Z10processingPA6_iPA3_iS0_:
.text._Z10processingPA6_iPA3_iS0_:
[----:B------:R-:W-:Y:S01]  /*0000*/  LDC R1, c[0x0][0x37c] ;  /* 0x0000df00ff017b82 */ /* 0x000fe20000000800 */
[----:B------:R-:W0:Y:S07]  /*0010*/  S2R R0, SR_TID.Y ;  /* 0x0000000000007919 */ /* 0x000e2e0000002200 */
[----:B------:R-:W0:Y:S01]  /*0020*/  S2UR UR6, SR_CTAID.Y ;  /* 0x00000000000679c3 */ /* 0x000e220000002600 */
[----:B------:R-:W1:Y:S01]  /*0030*/  LDCU.64 UR4, c[0x0][0x358] ;  /* 0x00006b00ff0477ac */ /* 0x000e620008000a00 */
[----:B------:R-:W2:Y:S06]  /*0040*/  S2R R6, SR_TID.X ;  /* 0x0000000000067919 */ /* 0x000eac0000002100 */
[----:B------:R-:W0:Y:S08]  /*0050*/  LDC R11, c[0x0][0x364] ;  /* 0x0000d900ff0b7b82 */ /* 0x000e300000000800 */
[----:B------:R-:W3:Y:S08]  /*0060*/  LDC.64 R4, c[0x0][0x380] ;  /* 0x0000e000ff047b82 */ /* 0x000ef00000000a00 */
[----:B------:R-:W2:Y:S08]  /*0070*/  S2UR UR7, SR_CTAID.X ;  /* 0x00000000000779c3 */ /* 0x000eb00000002500 */
[----:B------:R-:W2:Y:S01]  /*0080*/  LDC R9, c[0x0][0x360] ;  /* 0x0000d800ff097b82 */ /* 0x000ea20000000800 */
[----:B0-----:R-:W-:-:S07]  /*0090*/  IMAD R11, R11, UR6, R0 ;  /* 0x000000060b0b7c24 */ /* 0x001fce000f8e0200 */
[----:B------:R-:W1:Y:S01]  /*00a0*/  LDC.64 R2, c[0x0][0x388] ;  /* 0x0000e200ff027b82 */ /* 0x000e620000000a00 */
[----:B---3--:R-:W-:-:S04]  /*00b0*/  IMAD.WIDE.U32 R4, R11, 0x18, R4 ;  /* 0x000000180b047825 */ /* 0x008fc800078e0004 */
[----:B--2---:R-:W-:-:S03]  /*00c0*/  IMAD R9, R9, UR7, R6 ;  /* 0x0000000709097c24 */ /* 0x004fc6000f8e0206 */
[----:B------:R-:W0:Y:S01]  /*00d0*/  LDC.64 R6, c[0x0][0x390] ;  /* 0x0000e400ff067b82 */ /* 0x000e220000000a00 */
[C---:B------:R-:W-:Y:S01]  /*00e0*/  IMAD.WIDE R4, R9.reuse, 0x4, R4 ;  /* 0x0000000409047825 */ /* 0x040fe200078e0204 */
[----:B-1----:R-:W2:Y:S04]  /*00f0*/  LDG.E R13, desc[UR4][R2.64] ;  /* 0x00000004020d7981 */ /* 0x002ea8000c1e1900 */
[----:B------:R-:W2:Y:S01]  /*0100*/  LDG.E R0, desc[UR4][R4.64] ;  /* 0x0000000404007981 */ /* 0x000ea2000c1e1900 */
[----:B------:R-:W-:Y:S01]  /*0110*/  IADD3 R9, PT, PT, R9, 0x1, RZ ;  /* 0x0000000109097810 */ /* 0x000fe20007ffe0ff */
[----:B0-----:R-:W-:-:S04]  /*0120*/  IMAD.WIDE.U32 R6, R11, 0x18, R6 ;  /* 0x000000180b067825 */ /* 0x001fc800078e0006 */
[----:B------:R-:W-:-:S04]  /*0130*/  IMAD.WIDE R6, R9, 0x4, R6 ;  /* 0x0000000409067825 */ /* 0x000fc800078e0206 */
[----:B--2---:R-:W-:-:S05]  /*0140*/  IMAD R13, R0, R13, RZ ;  /* 0x0000000d000d7224 */ /* 0x004fca00078e02ff */
[----:B------:R0:W-:Y:S04]  /*0150*/  STG.E desc[UR4][R6.64+0x18], R13 ;  /* 0x0000180d06007986 */ /* 0x0001e8000c101904 */
[----:B------:R-:W2:Y:S04]  /*0160*/  LDG.E R0, desc[UR4][R4.64+0x4] ;  /* 0x0000040404007981 */ /* 0x000ea8000c1e1900 */
[----:B------:R-:W2:Y:S02]  /*0170*/  LDG.E R8, desc[UR4][R2.64+0x4] ;  /* 0x0000040402087981 */ /* 0x000ea4000c1e1900 */
[----:B--2---:R-:W-:-:S05]  /*0180*/  IMAD R9, R0, R8, R13 ;  /* 0x0000000800097224 */ /* 0x004fca00078e020d */
[----:B------:R1:W-:Y:S04]  /*0190*/  STG.E desc[UR4][R6.64+0x18], R9 ;  /* 0x0000180906007986 */ /* 0x0003e8000c101904 */
[----:B------:R-:W2:Y:S04]  /*01a0*/  LDG.E R0, desc[UR4][R4.64+0x8] ;  /* 0x0000080404007981 */ /* 0x000ea8000c1e1900 */
[----:B------:R-:W2:Y:S02]  /*01b0*/  LDG.E R8, desc[UR4][R2.64+0x8] ;  /* 0x0000080402087981 */ /* 0x000ea4000c1e1900 */
[----:B--2---:R-:W-:-:S05]  /*01c0*/  IMAD R11, R0, R8, R9 ;  /* 0x00000008000b7224 */ /* 0x004fca00078e0209 */
[----:B------:R2:W-:Y:S04]  /*01d0*/  STG.E desc[UR4][R6.64+0x18], R11 ;  /* 0x0000180b06007986 */ /* 0x0005e8000c101904 */
[----:B------:R-:W0:Y:S04]  /*01e0*/  LDG.E R0, desc[UR4][R4.64+0x18] ;  /* 0x0000180404007981 */ /* 0x000e28000c1e1900 */
[----:B------:R-:W0:Y:S02]  /*01f0*/  LDG.E R8, desc[UR4][R2.64+0xc] ;  /* 0x00000c0402087981 */ /* 0x000e24000c1e1900 */
[----:B0-----:R-:W-:-:S05]  /*0200*/  IMAD R13, R0, R8, R11 ;  /* 0x00000008000d7224 */ /* 0x001fca00078e020b */
[----:B------:R0:W-:Y:S04]  /*0210*/  STG.E desc[UR4][R6.64+0x18], R13 ;  /* 0x0000180d06007986 */ /* 0x0001e8000c101904 */
[----:B------:R-:W1:Y:S04]  /*0220*/  LDG.E R0, desc[UR4][R4.64+0x1c] ;  /* 0x00001c0404007981 */ /* 0x000e68000c1e1900 */
[----:B------:R-:W1:Y:S02]  /*0230*/  LDG.E R8, desc[UR4][R2.64+0x10] ;  /* 0x0000100402087981 */ /* 0x000e64000c1e1900 */
[----:B-1----:R-:W-:-:S05]  /*0240*/  IMAD R9, R0, R8, R13 ;  /* 0x0000000800097224 */ /* 0x002fca00078e020d */
        /* <DEDUP_REMOVED lines=8> */
[----:B------:R-:W-:Y:S04]  /*02d0*/  STG.E desc[UR4][R6.64+0x18], R13 ;  /* 0x0000180d06007986 */ /* 0x000fe8000c101904 */
[----:B------:R-:W1:Y:S04]  /*02e0*/  LDG.E R0, desc[UR4][R4.64+0x34] ;  /* 0x0000340404007981 */ /* 0x000e68000c1e1900 */
[----:B------:R-:W1:Y:S02]  /*02f0*/  LDG.E R8, desc[UR4][R2.64+0x1c] ;  /* 0x00001c0402087981 */ /* 0x000e64000c1e1900 */
[----:B-1----:R-:W-:-:S05]  /*0300*/  IMAD R9, R0, R8, R13 ;  /* 0x0000000800097224 */ /* 0x002fca00078e020d */
[----:B------:R-:W-:Y:S04]  /*0310*/  STG.E desc[UR4][R6.64+0x18], R9 ;  /* 0x0000180906007986 */ /* 0x000fe8000c101904 */
[----:B------:R-:W2:Y:S04]  /*0320*/  LDG.E R0, desc[UR4][R4.64+0x38] ;  /* 0x0000380404007981 */ /* 0x000ea8000c1e1900 */
[----:B------:R-:W2:Y:S02]  /*0330*/  LDG.E R8, desc[UR4][R2.64+0x20] ;  /* 0x0000200402087981 */ /* 0x000ea4000c1e1900 */
[----:B--2---:R-:W-:-:S05]  /*0340*/  IMAD R11, R0, R8, R9 ;  /* 0x00000008000b7224 */ /* 0x004fca00078e0209 */
[----:B------:R-:W-:Y:S01]  /*0350*/  STG.E desc[UR4][R6.64+0x18], R11 ;  /* 0x0000180b06007986 */ /* 0x000fe2000c101904 */
[----:B------:R-:W-:Y:S05]  /*0360*/  EXIT ;  /* 0x000000000000794d */ /* 0x000fea0003800000 */
.L_x_0:
[----:B------:R-:W-:-:S00]  /*0370*/  BRA `(.L_x_0) ;  /* 0xfffffffc00fc7947 */ /* 0x000fc0000383ffff */
[----:B------:R-:W-:-:S00]  /*0380*/  NOP ;  /* 0x0000000000007918 */ /* 0x000fc00000000000 */
[----:B------:R-:W-:-:S00]  /*0390*/  NOP ;  /* 0x0000000000007918 */ /* 0x000fc00000000000 */
[----:B------:R-:W-:-:S00]  /*03a0*/  NOP ;  /* 0x0000000000007918 */ /* 0x000fc00000000000 */
[----:B------:R-:W-:-:S00]  /*03b0*/  NOP ;  /* 0x0000000000007918 */ /* 0x000fc00000000000 */
[----:B------:R-:W-:-:S00]  /*03c0*/  NOP ;  /* 0x0000000000007918 */ /* 0x000fc00000000000 */
[----:B------:R-:W-:-:S00]  /*03d0*/  NOP ;  /* 0x0000000000007918 */ /* 0x000fc00000000000 */
[----:B------:R-:W-:-:S00]  /*03e0*/  NOP ;  /* 0x0000000000007918 */ /* 0x000fc00000000000 */
[----:B------:R-:W-:-:S00]  /*03f0*/  NOP ;  /* 0x0000000000007918 */ /* 0x000fc00000000000 */
.L_x_2:


//--------------------- .text._Z14add_arrays_gpuPiS_S_ --------------------------
	.section	.text._Z14add_arrays_gpuPiS_S_,"ax",@progbits
	.align	128
        .global         _Z14add_arrays_gpuPiS_S_
        .type           _Z14add_arrays_gpuPiS_S_,@function
        .size           _Z14add_arrays_gpuPiS_S_,(.L_x_3 - _Z14add_arrays_gpuPiS_S_)
        .other          _Z14add_arrays_gpuPiS_S_,@"STO_CUDA_ENTRY STV_DEFAULT"
_Z14add_arrays_gpuPiS_S_:
.text._Z14add_arrays_gpuPiS_S_:
[----:B------:R-:W-:Y:S01]  /*0000*/  LDC R1, c[0x0][0x37c] ;  /* 0x0000df00ff017b82 */ /* 0x000fe20000000800 */
[----:B------:R-:W0:Y:S07]  /*0010*/  S2R R9, SR_TID.X ;  /* 0x0000000000097919 */ /* 0x000e2e0000002100 */
[----:B------:R-:W0:Y:S01]  /*0020*/  LDC.64 R2, c[0x0][0x380] ;  /* 0x0000e000ff027b82 */ /* 0x000e220000000a00 */
[----:B------:R-:W1:Y:S07]  /*0030*/  LDCU.64 UR4, c[0x0][0x358] ;  /* 0x00006b00ff0477ac */ /* 0x000e6e0008000a00 */
[----:B------:R-:W2:Y:S08]  /*0040*/  LDC.64 R4, c[0x0][0x388] ;  /* 0x0000e200ff047b82 */ /* 0x000eb00000000a00 */
[----:B------:R-:W3:Y:S01]  /*0050*/  LDC.64 R6, c[0x0][0x390] ;  /* 0x0000e400ff067b82 */ /* 0x000ee20000000a00 */
[----:B0-----:R-:W-:-:S04]  /*0060*/  IMAD.WIDE.U32 R2, R9, 0x4, R2 ;  /* 0x0000000409027825 */ /* 0x001fc800078e0002 */
[C---:B--2---:R-:W-:Y:S02]  /*0070*/  IMAD.WIDE.U32 R4, R9.reuse, 0x4, R4 ;  /* 0x0000000409047825 */ /* 0x044fe400078e0004 */
[----:B-1----:R-:W2:Y:S04]  /*0080*/  LDG.E R2, desc[UR4][R2.64] ;  /* 0x0000000402027981 */ /* 0x002ea8000c1e1900 */
[----:B------:R-:W2:Y:S01]  /*0090*/  LDG.E R5, desc[UR4][R4.64] ;  /* 0x0000000404057981 */ /* 0x000ea2000c1e1900 */
[----:B---3--:R-:W-:Y:S01]  /*00a0*/  IMAD.WIDE.U32 R6, R9, 0x4, R6 ;  /* 0x0000000409067825 */ /* 0x008fe200078e0006 */
[----:B--2---:R-:W-:-:S05]  /*00b0*/  IADD3 R9, PT, PT, R2, R5, RZ ;  /* 0x0000000502097210 */ /* 0x004fca0007ffe0ff */
[----:B------:R-:W-:Y:S01]  /*00c0*/  STG.E desc[UR4][R6.64], R9 ;  /* 0x0000000906007986 */ /* 0x000fe2000c101904 */
[----:B------:R-:W-:Y:S05]  /*00d0*/  EXIT ;  /* 0x000000000000794d */ /* 0x000fea0003800000 */
.L_x_1:
        /* <DEDUP_REMOVED lines=10> */
.L_x_3:


//--------------------- .nv.shared.reserved.0     --------------------------
	.section	.nv.shared.reserved.0,"aw",@nobits
	.weak		__nv_reservedSMEM_offset_0_alias
	.size		__nv_reservedSMEM_offset_0_alias, 0, 64
	.other		__nv_reservedSMEM_offset_0_alias,@"STO_CUDA_RESERVED_SHARED STV_DEFAULT"
__nv_reservedSMEM_offset_0_alias:
	.zero		0
	.zero		64


//--------------------- .nv.constant0._Z10processingPA6_iPA3_iS0_ --------------------------
	.section	.nv.constant0._Z10processingPA6_iPA3_iS0_,"a",@progbits
	.sectionflags	@""
	.align	4
.nv.constant0._Z10processingPA6_iPA3_iS0_:
	.zero		920


//--------------------- .nv.constant0._Z14add_arrays_gpuPiS_S_ --------------------------
	.section	.nv.constant0._Z14add_arrays_gpuPiS_S_,"a",@progbits
	.sectionflags	@""
	.align	4
.nv.constant0._Z14add_arrays_gpuPiS_S_:
	.zero		920


//--------------------- SYMBOLS --------------------------

	.type		.nv.reservedSmem.offset0,@object
	.size		.nv.reservedSmem.offset0,0x4
